//
// Generated by NVIDIA NVVM Compiler
//
// Compiler Build ID: CL-36424714
// Cuda compilation tools, release 13.0, V13.0.88
// Based on NVVM 20.0.0
//

.version 9.0
.target sm_100
.address_size 64

	// .globl	_Z4testPA16_iS0_S0_

.visible .entry _Z4testPA16_iS0_S0_(
	.param .u64 .ptr .align 1 _Z4testPA16_iS0_S0__param_0,
	.param .u64 .ptr .align 1 _Z4testPA16_iS0_S0__param_1,
	.param .u64 .ptr .align 1 _Z4testPA16_iS0_S0__param_2
)
{
	.reg .pred 	%p<4>;
	.reg .b32 	%r<12>;
	.reg .b64 	%rd<15>;

	ld.param.u64 	%rd1, [_Z4testPA16_iS0_S0__param_0];
	ld.param.u64 	%rd2, [_Z4testPA16_iS0_S0__param_1];
	ld.param.u64 	%rd3, [_Z4testPA16_iS0_S0__param_2];
	mov.u32 	%r3, %ctaid.y;
	mov.u32 	%r4, %ntid.y;
	mov.u32 	%r5, %tid.y;
	mad.lo.s32 	%r1, %r3, %r4, %r5;
	mov.u32 	%r6, %ctaid.x;
	mov.u32 	%r7, %ntid.x;
	mov.u32 	%r8, %tid.x;
	mad.lo.s32 	%r2, %r6, %r7, %r8;
	setp.gt.u32 	%p1, %r1, 15;
	setp.gt.s32 	%p2, %r2, 15;
	or.pred  	%p3, %p1, %p2;
	@%p3 bra 	$L__BB0_2;
	cvta.to.global.u64 	%rd4, %rd1;
	cvta.to.global.u64 	%rd5, %rd2;
	cvta.to.global.u64 	%rd6, %rd3;
	mul.wide.u32 	%rd7, %r1, 64;
	add.s64 	%rd8, %rd4, %rd7;
	mul.wide.s32 	%rd9, %r2, 4;
	add.s64 	%rd10, %rd8, %rd9;
	ld.global.u32 	%r9, [%rd10];
	add.s64 	%rd11, %rd5, %rd7;
	add.s64 	%rd12, %rd11, %rd9;
	ld.global.u32 	%r10, [%rd12];
	add.s32 	%r11, %r10, %r9;
	add.s64 	%rd13, %rd6, %rd7;
	add.s64 	%rd14, %rd13, %rd9;
	st.global.u32 	[%rd14], %r11;
$L__BB0_2:
	ret;

}


// ===== COMPILED SASS (sm_100) =====

	.target	sm_100

	.elftype	@"ET_EXEC"


//--------------------- .note.nv.tkinfo           --------------------------
	.section	.note.nv.tkinfo,"",@"SHT_NOTE"
	.sectionflags	@"SHF_NOTE_NV_TKINFO"
	.tkinfo
        /*0018*/ 	.word	0x00000002
        /*0030*/ 	.string	""
        /*0030*/ 	.string	"ptxas"
        /*0030*/ 	.string	"Cuda compilation tools, release 13.0, V13.0.88"
        /*0030*/ 	.string	"Build cuda_13.0.r13.0/compiler.36424714_0"
        /*0030*/ 	.string	"-arch sm_100 -m 64 "



//--------------------- .note.nv.cuinfo           --------------------------
	.section	.note.nv.cuinfo,"",@"SHT_NOTE"
	.sectionflags	@"SHF_NOTE_NV_CUINFO"
        /*0018*/ 	.short	0x0002
        /*001a*/ 	.short	0x0064
        /*001c*/ 	.short	0x0082
	.zero		2


//--------------------- .nv.info                  --------------------------
	.section	.nv.info,"",@"SHT_CUDA_INFO"
	.align	4


	//----- nvinfo : EIATTR_REGCOUNT
	.align		4
        /*0000*/ 	.byte	0x04, 0x2f
        /*0002*/ 	.short	(.L_1 - .L_0)
	.align		4
.L_0:
        /*0004*/ 	.word	index@(_Z4testPA16_iS0_S0_)
        /*0008*/ 	.word	0x0000000e


	//----- nvinfo : EIATTR_FRAME_SIZE
	.align		4
.L_1:
        /*000c*/ 	.byte	0x04, 0x11
        /*000e*/ 	.short	(.L_3 - .L_2)
	.align		4
.L_2:
        /*0010*/ 	.word	index@(_Z4testPA16_iS0_S0_)
        /*0014*/ 	.word	0x00000000


	//----- nvinfo : EIATTR_MIN_STACK_SIZE
	.align		4
.L_3:
        /*0018*/ 	.byte	0x04, 0x12
        /*001a*/ 	.short	(.L_5 - .L_4)
	.align		4
.L_4:
        /*001c*/ 	.word	index@(_Z4testPA16_iS0_S0_)
        /*0020*/ 	.word	0x00000000
.L_5:


//--------------------- .nv.compat                --------------------------
	.section	.nv.compat,"",@"SHT_CUDA_COMPAT_INFO"
	.align	4
        /*0000*/ 	.byte	0x02, 0x09, 0x00, 0x00, 0x02, 0x02, 0x01, 0x00, 0x02, 0x05, 0x05, 0x00, 0x03, 0x07, 0x01, 0x01
        /*0010*/ 	.byte	0x02, 0x03, 0x00, 0x00, 0x02, 0x06, 0x01, 0x00, 0x04, 0x0b, 0x08, 0x00, 0x09, 0x00, 0x00, 0x00
        /*0020*/ 	.byte	0x00, 0x00, 0x00, 0x00


//--------------------- .nv.info._Z4testPA16_iS0_S0_ --------------------------
	.section	.nv.info._Z4testPA16_iS0_S0_,"",@"SHT_CUDA_INFO"
	.sectionflags	@""
	.align	4


	//----- nvinfo : EIATTR_CUDA_API_VERSION
	.align		4
        /*0000*/ 	.byte	0x04, 0x37
        /*0002*/ 	.short	(.L_7 - .L_6)
.L_6:
        /*0004*/ 	.word	0x00000082


	//----- nvinfo : EIATTR_KPARAM_INFO
	.align		4
.L_7:
        /*0008*/ 	.byte	0x04, 0x17
        /*000a*/ 	.short	(.L_9 - .L_8)
.L_8:
        /*000c*/ 	.word	0x00000000
        /*0010*/ 	.short	0x0002
        /*0012*/ 	.short	0x0010
        /*0014*/ 	.byte	0x00, 0xf5, 0x21, 0x00


	//----- nvinfo : EIATTR_KPARAM_INFO
	.align		4
.L_9:
        /*0018*/ 	.byte	0x04, 0x17
        /*001a*/ 	.short	(.L_11 - .L_10)
.L_10:
        /*001c*/ 	.word	0x00000000
        /*0020*/ 	.short	0x0001
        /*0022*/ 	.short	0x0008
        /*0024*/ 	.byte	0x00, 0xf5, 0x21, 0x00


	//----- nvinfo : EIATTR_KPARAM_INFO
	.align		4
.L_11:
        /*0028*/ 	.byte	0x04, 0x17
        /*002a*/ 	.short	(.L_13 - .L_12)
.L_12:
        /*002c*/ 	.word	0x00000000
        /*0030*/ 	.short	0x0000
        /*0032*/ 	.short	0x0000
        /*0034*/ 	.byte	0x00, 0xf5, 0x21, 0x00


	//----- nvinfo : EIATTR_SPARSE_MMA_MASK
	.align		4
.L_13:
        /*0038*/ 	.byte	0x03, 0x50
        /*003a*/ 	.short	0x0000


	//----- nvinfo : EIATTR_MAXREG_COUNT
	.align		4
        /*003c*/ 	.byte	0x03, 0x1b
        /*003e*/ 	.short	0x00ff


	//----- nvinfo : EIATTR_MERCURY_ISA_VERSION
	.align		4
        /*0040*/ 	.byte	0x03, 0x5f
        /*0042*/ 	.short	0x0101


	//----- nvinfo : EIATTR_VRC_CTA_INIT_COUNT
	.align		4
        /*0044*/ 	.byte	0x02, 0x4a
	.zero		1
	.zero		1


	//----- nvinfo : EIATTR_EXIT_INSTR_OFFSETS
	.align		4
        /*0048*/ 	.byte	0x04, 0x1c
        /*004a*/ 	.short	(.L_15 - .L_14)


	//   ....[0]....
.L_14:
        /*004c*/ 	.word	0x000000b0


	//   ....[1]....
        /*0050*/ 	.word	0x000001a0


	//----- nvinfo : EIATTR_CBANK_PARAM_SIZE
	.align		4
.L_15:
        /*0054*/ 	.byte	0x03, 0x19
        /*0056*/ 	.short	0x0018


	//----- nvinfo : EIATTR_PARAM_CBANK
	.align		4
        /*0058*/ 	.byte	0x04, 0x0a
        /*005a*/ 	.short	(.L_17 - .L_16)
	.align		4
.L_16:
        /*005c*/ 	.word	index@(.nv.constant0._Z4testPA16_iS0_S0_)
        /*0060*/ 	.short	0x0380
        /*0062*/ 	.short	0x0018


	//----- nvinfo : EIATTR_SW_WAR
	.align		4
.L_17:
        /*0064*/ 	.byte	0x04, 0x36
        /*0066*/ 	.short	(.L_19 - .L_18)
.L_18:
        /*0068*/ 	.word	0x00000008
.L_19:


//--------------------- .nv.callgraph             --------------------------
	.section	.nv.callgraph,"",@"SHT_CUDA_CALLGRAPH"
	.align	4
	.sectionentsize	8
	.align		4
        /*0000*/ 	.word	0x00000000
	.align		4
        /*0004*/ 	.word	0xffffffff
	.align		4
        /*0008*/ 	.word	0x00000000
	.align		4
        /*000c*/ 	.word	0xfffffffe
	.align		4
        /*0010*/ 	.word	0x00000000
	.align		4
        /*0014*/ 	.word	0xfffffffd
	.align		4
        /*0018*/ 	.word	0x00000000
	.align		4
        /*001c*/ 	.word	0xfffffffc


//--------------------- .text._Z4testPA16_iS0_S0_ --------------------------
	.section	.text._Z4testPA16_iS0_S0_,"ax",@progbits
	.align	128
        .global         _Z4testPA16_iS0_S0_
        .type           _Z4testPA16_iS0_S0_,@function
        .size           _Z4testPA16_iS0_S0_,(.L_x_1 - _Z4testPA16_iS0_S0_)
        .other          _Z4testPA16_iS0_S0_,@"STO_CUDA_ENTRY STV_DEFAULT"
_Z4testPA16_iS0_S0_:
.text._Z4testPA16_iS0_S0_:
[----:B------:R-:W-:Y:S01]  /*0000*/  LDC R1, c[0x0][0x37c] ;  /* 0x0000df00ff017b82 */ /* 0x000fe20000000800 */
[----:B------:R-:W0:Y:S07]  /*0010*/  S2R R2, SR_TID.X ;  /* 0x0000000000027919 */ /* 0x000e2e0000002100 */
[----:B------:R-:W1:Y:S01]  /*0020*/  LDC R9, c[0x0][0x364] ;  /* 0x0000d900ff097b82 */ /* 0x000e620000000800 */
[----:B------:R-:W1:Y:S07]  /*0030*/  S2R R0, SR_TID.Y ;  /* 0x0000000000007919 */ /* 0x000e6e0000002200 */
[----:B------:R-:W0:Y:S08]  /*0040*/  S2UR UR5, SR_CTAID.X ;  /* 0x00000000000579c3 */ /* 0x000e300000002500 */
[----:B------:R-:W0:Y:S08]  /*0050*/  LDC R11, c[0x0][0x360] ;  /* 0x0000d800ff0b7b82 */ /* 0x000e300000000800 */
[----:B------:R-:W1:Y:S01]  /*0060*/  S2UR UR4, SR_CTAID.Y ;  /* 0x00000000000479c3 */ /* 0x000e620000002600 */
[----:B0-----:R-:W-:-:S05]  /*0070*/  IMAD R11, R11, UR5, R2 ;  /* 0x000000050b0b7c24 */ /* 0x001fca000f8e0202 */
[----:B------:R-:W-:Y:S01]  /*0080*/  ISETP.GT.AND P0, PT, R11, 0xf, PT ;  /* 0x0000000f0b00780c */ /* 0x000fe20003f04270 */
[----:B-1----:R-:W-:-:S05]  /*0090*/  IMAD R9, R9, UR4, R0 ;  /* 0x0000000409097c24 */ /* 0x002fca000f8e0200 */
[----:B------:R-:W-:-:S13]  /*00a0*/  ISETP.GT.U32.OR P0, PT, R9, 0xf, P0 ;  /* 0x0000000f0900780c */ /* 0x000fda0000704470 */
[----:B------:R-:W-:Y:S05]  /*00b0*/  @P0 EXIT ;  /* 0x000000000000094d */ /* 0x000fea0003800000 */
[----:B------:R-:W0:Y:S01]  /*00c0*/  LDC.64 R2, c[0x0][0x380] ;  /* 0x0000e000ff027b82 */ /* 0x000e220000000a00 */
[----:B------:R-:W1:Y:S07]  /*00d0*/  LDCU.64 UR4, c[0x0][0x358] ;  /* 0x00006b00ff0477ac */ /* 0x000e6e0008000a00 */
[----:B------:R-:W2:Y:S08]  /*00e0*/  LDC.64 R4, c[0x0][0x388] ;  /* 0x0000e200ff047b82 */ /* 0x000eb00000000a00 */
[----:B------:R-:W3:Y:S01]  /*00f0*/  LDC.64 R6, c[0x0][0x390] ;  /* 0x0000e400ff067b82 */ /* 0x000ee20000000a00 */
[----:B0-----:R-:W-:-:S04]  /*0100*/  IMAD.WIDE.U32 R2, R9, 0x40, R2 ;  /* 0x0000004009027825 */ /* 0x001fc800078e0002 */
[----:B------:R-:W-:-:S04]  /*0110*/  IMAD.WIDE R2, R11, 0x4, R2 ;  /* 0x000000040b027825 */ /* 0x000fc800078e0202 */
[----:B--2---:R-:W-:Y:S02]  /*0120*/  IMAD.WIDE.U32 R4, R9, 0x40, R4 ;  /* 0x0000004009047825 */ /* 0x004fe400078e0004 */
[----:B-1----:R-:W2:Y:S02]  /*0130*/  LDG.E R2, desc[UR4][R2.64] ;  /* 0x0000000402027981 */ /* 0x002ea4000c1e1900 */
[----:B------:R-:W-:-:S06]  /*0140*/  IMAD.WIDE R4, R11, 0x4, R4 ;  /* 0x000000040b047825 */ /* 0x000fcc00078e0204 */
[----:B------:R-:W2:Y:S01]  /*0150*/  LDG.E R5, desc[UR4][R4.64] ;  /* 0x0000000404057981 */ /* 0x000ea2000c1e1900 */
[----:B---3--:R-:W-:-:S04]  /*0160*/  IMAD.WIDE.U32 R6, R9, 0x40, R6 ;  /* 0x0000004009067825 */ /* 0x008fc800078e0006 */
[----:B------:R-:W-:Y:S01]  /*0170*/  IMAD.WIDE R6, R11, 0x4, R6 ;  /* 0x000000040b067825 */ /* 0x000fe200078e0206 */
[----:B--2---:R-:W-:-:S05]  /*0180*/  IADD3 R9, PT, PT, R2, R5, RZ ;  /* 0x0000000502097210 */ /* 0x004fca0007ffe0ff */
[----:B------:R-:W-:Y:S01]  /*0190*/  STG.E desc[UR4][R6.64], R9 ;  /* 0x0000000906007986 */ /* 0x000fe2000c101904 */
[----:B------:R-:W-:Y:S05]  /*01a0*/  EXIT ;  /* 0x000000000000794d */ /* 0x000fea0003800000 */
.L_x_0:
[----:B------:R-:W-:-:S00]  /*01b0*/  BRA `(.L_x_0) ;  /* 0xfffffffc00fc7947 */ /* 0x000fc0000383ffff */
[----:B------:R-:W-:-:S00]  /*01c0*/  NOP ;  /* 0x0000000000007918 */ /* 0x000fc00000000000 */
        /* <DEDUP_REMOVED lines=11> */
.L_x_1:


//--------------------- .nv.shared.reserved.0     --------------------------
	.section	.nv.shared.reserved.0,"aw",@nobits
	.weak		__nv_reservedSMEM_offset_0_alias
	.size		__nv_reservedSMEM_offset_0_alias, 0, 64
	.other		__nv_reservedSMEM_offset_0_alias,@"STO_CUDA_RESERVED_SHARED STV_DEFAULT"
__nv_reservedSMEM_offset_0_alias:
	.zero		0
	.zero		64


//--------------------- .nv.constant0._Z4testPA16_iS0_S0_ --------------------------
	.section	.nv.constant0._Z4testPA16_iS0_S0_,"a",@progbits
	.sectionflags	@""
	.align	4
.nv.constant0._Z4testPA16_iS0_S0_:
	.zero		920


//--------------------- SYMBOLS --------------------------

	.type		.nv.reservedSmem.offset0,@object
	.size		.nv.reservedSmem.offset0,0x4
